	.headerflags	@"EF_CUDA_TEXMODE_UNIFIED EF_CUDA_64BIT_ADDRESS EF_CUDA_ACCELERATORS EF_CUDA_SM90 EF_CUDA_VIRTUAL_SM(EF_CUDA_SM90)"
	.elftype	@"ET_EXEC"


//--------------------- .nv.info                  --------------------------
	.section	.nv.info,"",@"SHT_CUDA_INFO"
	.align	4


	//----- nvinfo : EIATTR_REGCOUNT
	.align		4
        /*0000*/ 	.byte	0x04, 0x2f
        /*0002*/ 	.short	(.L_1 - .L_0)
	.align		4
.L_0:
        /*0004*/ 	.word	index@(triton_poi_fused_add_cat_7)
        /*0008*/ 	.word	0x0000000e


	//----- nvinfo : EIATTR_MIN_STACK_SIZE
	.align		4
.L_1:
        /*000c*/ 	.byte	0x04, 0x12
        /*000e*/ 	.short	(.L_3 - .L_2)
	.align		4
.L_2:
        /*0010*/ 	.word	index@(triton_poi_fused_add_cat_7)
        /*0014*/ 	.word	0x00000000


	//----- nvinfo : EIATTR_FRAME_SIZE
	.align		4
.L_3:
        /*0018*/ 	.byte	0x04, 0x11
        /*001a*/ 	.short	(.L_5 - .L_4)
	.align		4
.L_4:
        /*001c*/ 	.word	index@(triton_poi_fused_add_cat_7)
        /*0020*/ 	.word	0x00000000


	//----- nvinfo : EIATTR_MIN_STACK_SIZE
	.align		4
.L_5:
        /*0024*/ 	.byte	0x04, 0x12
        /*0026*/ 	.short	(.L_7 - .L_6)
	.align		4
.L_6:
        /*0028*/ 	.word	index@(triton_poi_fused_add_cat_7)
        /*002c*/ 	.word	0x00000000
.L_7:


//--------------------- .nv.info.triton_poi_fused_add_cat_7 --------------------------
	.section	.nv.info.triton_poi_fused_add_cat_7,"",@"SHT_CUDA_INFO"
	.sectionflags	@""
	.align	4


	//----- nvinfo : EIATTR_CUDA_API_VERSION
	.align		4
        /*0000*/ 	.byte	0x04, 0x37
        /*0002*/ 	.short	(.L_9 - .L_8)
.L_8:
        /*0004*/ 	.word	0x0000007c


	//----- nvinfo : EIATTR_KPARAM_INFO
	.align		4
.L_9:
        /*0008*/ 	.byte	0x04, 0x17
        /*000a*/ 	.short	(.L_11 - .L_10)
.L_10:
        /*000c*/ 	.word	0x00000000
        /*0010*/ 	.short	0x0002
        /*0012*/ 	.short	0x0010
        /*0014*/ 	.byte	0x00, 0xf0, 0x11, 0x00


	//----- nvinfo : EIATTR_KPARAM_INFO
	.align		4
.L_11:
        /*0018*/ 	.byte	0x04, 0x17
        /*001a*/ 	.short	(.L_13 - .L_12)
.L_12:
        /*001c*/ 	.word	0x00000000
        /*0020*/ 	.short	0x0001
        /*0022*/ 	.short	0x0008
        /*0024*/ 	.byte	0x00, 0xf4, 0x21, 0x00


	//----- nvinfo : EIATTR_KPARAM_INFO
	.align		4
.L_13:
        /*0028*/ 	.byte	0x04, 0x17
        /*002a*/ 	.short	(.L_15 - .L_14)
.L_14:
        /*002c*/ 	.word	0x00000000
        /*0030*/ 	.short	0x0000
        /*0032*/ 	.short	0x0000
        /*0034*/ 	.byte	0x00, 0xf4, 0x21, 0x00


	//----- nvinfo : EIATTR_SPARSE_MMA_MASK
	.align		4
.L_15:
        /*0038*/ 	.byte	0x03, 0x50
        /*003a*/ 	.short	0x0000


	//----- nvinfo : EIATTR_MAXREG_COUNT
	.align		4
        /*003c*/ 	.byte	0x03, 0x1b
        /*003e*/ 	.short	0x00ff


	//----- nvinfo : EIATTR_EXIT_INSTR_OFFSETS
	.align		4
        /*0040*/ 	.byte	0x04, 0x1c
        /*0042*/ 	.short	(.L_17 - .L_16)


	//   ....[0]....
.L_16:
        /*0044*/ 	.word	0x000002e0


	//----- nvinfo : EIATTR_REQNTID
	.align		4
.L_17:
        /*0048*/ 	.byte	0x04, 0x10
        /*004a*/ 	.short	(.L_19 - .L_18)
.L_18:
        /*004c*/ 	.word	0x00000080
        /*0050*/ 	.word	0x00000001
        /*0054*/ 	.word	0x00000001


	//----- nvinfo : EIATTR_CBANK_PARAM_SIZE
	.align		4
.L_19:
        /*0058*/ 	.byte	0x03, 0x19
        /*005a*/ 	.short	0x0014


	//----- nvinfo : EIATTR_PARAM_CBANK
	.align		4
        /*005c*/ 	.byte	0x04, 0x0a
        /*005e*/ 	.short	(.L_21 - .L_20)
	.align		4
.L_20:
        /*0060*/ 	.word	index@(.nv.constant0.triton_poi_fused_add_cat_7)
        /*0064*/ 	.short	0x0210
        /*0066*/ 	.short	0x0014


	//----- nvinfo : EIATTR_SW_WAR
	.align		4
.L_21:
        /*0068*/ 	.byte	0x04, 0x36
        /*006a*/ 	.short	(.L_23 - .L_22)
.L_22:
        /*006c*/ 	.word	0x00000008
.L_23:


//--------------------- .nv.callgraph             --------------------------
	.section	.nv.callgraph,"",@"SHT_CUDA_CALLGRAPH"
	.align	4
	.sectionentsize	8
	.align		4
        /*0000*/ 	.word	0x00000000
	.align		4
        /*0004*/ 	.word	0xffffffff
	.align		4
        /*0008*/ 	.word	0x00000000
	.align		4
        /*000c*/ 	.word	0xfffffffe
	.align		4
        /*0010*/ 	.word	0x00000000
	.align		4
        /*0014*/ 	.word	0xfffffffd
	.align		4
        /*0018*/ 	.word	0x00000000
	.align		4
        /*001c*/ 	.word	0xfffffffc


//--------------------- .text.triton_poi_fused_add_cat_7 --------------------------
	.section	.text.triton_poi_fused_add_cat_7,"ax",@progbits
	.align	128
        .global         triton_poi_fused_add_cat_7
        .type           triton_poi_fused_add_cat_7,@function
        .size           triton_poi_fused_add_cat_7,(.L_x_1 - triton_poi_fused_add_cat_7)
        .other          triton_poi_fused_add_cat_7,@"STO_CUDA_ENTRY STV_DEFAULT"
triton_poi_fused_add_cat_7:
.text.triton_poi_fused_add_cat_7:
[----:B------:R-:W-:Y:S01]  /*0000*/  LDC R1, c[0x0][0x28] ;  /* 0x00000a00ff017b82 */ /* 0x000fe20000000800 */
[----:B------:R-:W1:Y:S01]  /*0010*/  S2R R0, SR_TID.X ;  /* 0x0000000000007919 */ /* 0x000e620000002100 */
[----:B------:R-:W-:Y:S01]  /*0020*/  ULDC.64 UR4, c[0x0][0x218] ;  /* 0x0000860000047ab9 */ /* 0x000fe20000000a00 */
[----:B------:R-:W2:Y:S01]  /*0030*/  S2R R3, SR_CTAID.X ;  /* 0x0000000000037919 */ /* 0x000ea20000002500 */
[----:B-1----:R-:W-:Y:S01]  /*0040*/  IMAD.SHL.U32 R0, R0, 0x2, RZ ;  /* 0x0000000200007824 */ /* 0x002fe200078e00ff */
[----:B--2---:R-:W-:-:S04]  /*0050*/  SHF.R.S32.HI R4, RZ, 0x17, R3 ;  /* 0x00000017ff047819 */ /* 0x004fc80000011403 */
[----:B------:R-:W-:Y:S02]  /*0060*/  LOP3.LUT R0, R0, 0xfe, RZ, 0xc0, !PT ;  /* 0x000000fe00007812 */ /* 0x000fe400078ec0ff */
[----:B------:R-:W-:-:S03]  /*0070*/  SGXT R4, R4, 0x1 ;  /* 0x000000010404781a */ /* 0x000fc60000000200 */
[----:B------:R-:W-:-:S05]  /*0080*/  IMAD R7, R3, 0x100, R0 ;  /* 0x0000010003077824 */ /* 0x000fca00078e0200 */
[----:B------:R-:W-:Y:S02]  /*0090*/  SHF.R.S32.HI R0, RZ, 0x1f, R7 ;  /* 0x0000001fff007819 */ /* 0x000fe40000011407 */
[-C--:B------:R-:W-:Y:S02]  /*00a0*/  LEA.HI R4, R4, R7.reuse, RZ, 0xb ;  /* 0x0000000704047211 */ /* 0x080fe400078f58ff */
[----:B------:R-:W-:Y:S02]  /*00b0*/  LEA.HI R0, R0, R7, RZ, 0x6 ;  /* 0x0000000700007211 */ /* 0x000fe400078f30ff */
[----:B------:R-:W-:Y:S02]  /*00c0*/  SHF.R.S32.HI R5, RZ, 0xb, R4 ;  /* 0x0000000bff057819 */ /* 0x000fe40000011404 */
[----:B------:R-:W-:Y:S02]  /*00d0*/  SHF.R.S32.HI R2, RZ, 0x6, R0 ;  /* 0x00000006ff027819 */ /* 0x000fe40000011400 */
[----:B------:R-:W-:Y:S01]  /*00e0*/  LOP3.LUT R4, R0, 0xffffffc0, RZ, 0xc0, !PT ;  /* 0xffffffc000047812 */ /* 0x000fe200078ec0ff */
[----:B------:R-:W-:Y:S01]  /*00f0*/  IMAD.SHL.U32 R6, R5, 0x400, RZ ;  /* 0x0000040005067824 */ /* 0x000fe200078e00ff */
[----:B------:R-:W-:-:S03]  /*0100*/  LEA.HI R3, R2, R2, RZ, 0x5 ;  /* 0x0000000202037211 */ /* 0x000fc600078f28ff */
[----:B------:R-:W-:Y:S01]  /*0110*/  IMAD.IADD R4, R7, 0x1, -R4 ;  /* 0x0000000107047824 */ /* 0x000fe200078e0a04 */
[----:B------:R-:W-:Y:S02]  /*0120*/  LOP3.LUT R3, R3, 0xffffffe0, RZ, 0xc0, !PT ;  /* 0xffffffe003037812 */ /* 0x000fe400078ec0ff */
[----:B------:R-:W-:-:S03]  /*0130*/  SHF.R.S32.HI R8, RZ, 0x1f, R6 ;  /* 0x0000001fff087819 */ /* 0x000fc60000011406 */
[----:B------:R-:W-:Y:S02]  /*0140*/  IMAD.IADD R0, R2, 0x1, -R3 ;  /* 0x0000000102007824 */ /* 0x000fe400078e0a03 */
[----:B------:R-:W1:Y:S02]  /*0150*/  LDC.64 R2, c[0x0][0x210] ;  /* 0x00008400ff027b82 */ /* 0x000e640000000a00 */
[C---:B------:R-:W-:Y:S02]  /*0160*/  IMAD.SHL.U32 R5, R0.reuse, 0x40, RZ ;  /* 0x0000004000057824 */ /* 0x040fe400078e00ff */
[----:B------:R-:W-:-:S03]  /*0170*/  VIADD R9, R0, 0xfffffff8 ;  /* 0xfffffff800097836 */ /* 0x000fc60000000000 */
[----:B------:R-:W-:Y:S02]  /*0180*/  IADD3 R6, P1, P2, R5, R4, R6 ;  /* 0x0000000405067210 */ /* 0x000fe40007a3e006 */
[----:B------:R-:W-:Y:S02]  /*0190*/  SHF.R.S32.HI R4, RZ, 0x1f, R4 ;  /* 0x0000001fff047819 */ /* 0x000fe40000011404 */
[----:B------:R-:W-:Y:S02]  /*01a0*/  SHF.R.S32.HI R5, RZ, 0x1f, R5 ;  /* 0x0000001fff057819 */ /* 0x000fe40000011405 */
[----:B------:R-:W-:Y:S02]  /*01b0*/  ISETP.GE.U32.AND P0, PT, R9, 0x10, PT ;  /* 0x000000100900780c */ /* 0x000fe40003f06070 */
[----:B------:R-:W-:Y:S02]  /*01c0*/  IADD3.X R5, R5, R4, R8, P1, P2 ;  /* 0x0000000405057210 */ /* 0x000fe40000fe4408 */
[----:B------:R-:W-:-:S02]  /*01d0*/  CS2R R8, SRZ ;  /* 0x0000000000087805 */ /* 0x000fc4000001ff00 */
[----:B------:R-:W-:-:S04]  /*01e0*/  LEA R4, P1, R6, UR4, 0x2 ;  /* 0x0000000406047c11 */ /* 0x000fc8000f8210ff */
[----:B------:R-:W-:Y:S01]  /*01f0*/  LEA.HI.X R5, R6, UR5, R5, 0x2, P1 ;  /* 0x0000000506057c11 */ /* 0x000fe200088f1405 */
[----:B------:R-:W-:-:S04]  /*0200*/  ULDC.64 UR4, c[0x0][0x208] ;  /* 0x0000820000047ab9 */ /* 0x000fc80000000a00 */
[----:B------:R-:W2:Y:S01]  /*0210*/  @!P0 LDG.E.64 R8, desc[UR4][R4.64+-0x800] ;  /* 0xfff8000404088981 */ /* 0x000ea2000c1e1b00 */
[----:B-1----:R-:W-:-:S05]  /*0220*/  IMAD.WIDE R2, R7, 0x4, R2 ;  /* 0x0000000407027825 */ /* 0x002fca00078e0202 */
[----:B------:R-:W3:Y:S01]  /*0230*/  LDG.E.64 R6, desc[UR4][R2.64] ;  /* 0x0000000402067981 */ /* 0x000ee2000c1e1b00 */
[----:B------:R-:W-:Y:S02]  /*0240*/  ISETP.GE.AND P1, PT, R0, 0x8, PT ;  /* 0x000000080000780c */ /* 0x000fe40003f26270 */
[----:B--2---:R-:W-:Y:S02]  /*0250*/  SEL R8, R8, RZ, !P0 ;  /* 0x000000ff08087207 */ /* 0x004fe40004000000 */
[----:B------:R-:W-:Y:S02]  /*0260*/  SEL R9, R9, RZ, !P0 ;  /* 0x000000ff09097207 */ /* 0x000fe40004000000 */
[----:B------:R-:W-:Y:S02]  /*0270*/  FSEL R8, R8, RZ, !P0 ;  /* 0x000000ff08087208 */ /* 0x000fe40004000000 */
[----:B------:R-:W-:Y:S02]  /*0280*/  FSEL R9, R9, RZ, !P0 ;  /* 0x000000ff09097208 */ /* 0x000fe40004000000 */
[----:B------:R-:W-:-:S02]  /*0290*/  FSEL R11, R8, RZ, P1 ;  /* 0x000000ff080b7208 */ /* 0x000fc40000800000 */
[----:B------:R-:W-:-:S03]  /*02a0*/  FSEL R0, R9, RZ, P1 ;  /* 0x000000ff09007208 */ /* 0x000fc60000800000 */
[----:B---3--:R-:W-:Y:S02]  /*02b0*/  FADD R6, R6, R11 ;  /* 0x0000000b06067221 */ /* 0x008fe40000000000 */
[----:B------:R-:W-:-:S05]  /*02c0*/  FADD R7, R7, R0 ;  /* 0x0000000007077221 */ /* 0x000fca0000000000 */
[----:B------:R-:W-:Y:S01]  /*02d0*/  STG.E.64 desc[UR4][R2.64], R6 ;  /* 0x0000000602007986 */ /* 0x000fe2000c101b04 */
[----:B------:R-:W-:Y:S05]  /*02e0*/  EXIT ;  /* 0x000000000000794d */ /* 0x000fea0003800000 */
.L_x_0:
[----:B------:R-:W-:-:S00]  /*02f0*/  BRA `(.L_x_0) ;  /* 0xfffffffc00fc7947 */ /* 0x000fc0000383ffff */
[----:B------:R-:W-:-:S00]  /*0300*/  NOP ;  /* 0x0000000000007918 */ /* 0x000fc00000000000 */
[----:B------:R-:W-:-:S00]  /*0310*/  NOP ;  /* 0x0000000000007918 */ /* 0x000fc00000000000 */
[----:B------:R-:W-:-:S00]  /*0320*/  NOP ;  /* 0x0000000000007918 */ /* 0x000fc00000000000 */
[----:B------:R-:W-:-:S00]  /*0330*/  NOP ;  /* 0x0000000000007918 */ /* 0x000fc00000000000 */
[----:B------:R-:W-:-:S00]  /*0340*/  NOP ;  /* 0x0000000000007918 */ /* 0x000fc00000000000 */
[----:B------:R-:W-:-:S00]  /*0350*/  NOP ;  /* 0x0000000000007918 */ /* 0x000fc00000000000 */
[----:B------:R-:W-:-:S00]  /*0360*/  NOP ;  /* 0x0000000000007918 */ /* 0x000fc00000000000 */
[----:B------:R-:W-:-:S00]  /*0370*/  NOP ;  /* 0x0000000000007918 */ /* 0x000fc00000000000 */
.L_x_1:


//--------------------- .nv.constant0.triton_poi_fused_add_cat_7 --------------------------
	.section	.nv.constant0.triton_poi_fused_add_cat_7,"a",@progbits
	.sectionflags	@""
	.align	4
.nv.constant0.triton_poi_fused_add_cat_7:
	.zero		548
